//
// Generated by NVIDIA NVVM Compiler
//
// Compiler Build ID: CL-36424714
// Cuda compilation tools, release 13.0, V13.0.88
// Based on NVVM 20.0.0
//

.version 9.0
.target sm_100
.address_size 64

	// .globl	_Z9histogramPKciPj
// _ZZ14histogramShMemPKciPjE7sh_hist has been demoted

.visible .entry _Z9histogramPKciPj(
	.param .u64 .ptr .align 1 _Z9histogramPKciPj_param_0,
	.param .u32 _Z9histogramPKciPj_param_1,
	.param .u64 .ptr .align 1 _Z9histogramPKciPj_param_2
)
{
	.reg .pred 	%p<2>;
	.reg .b16 	%rs<7>;
	.reg .b32 	%r<8>;
	.reg .b64 	%rd<9>;

	ld.param.u64 	%rd1, [_Z9histogramPKciPj_param_0];
	ld.param.u32 	%r2, [_Z9histogramPKciPj_param_1];
	ld.param.u64 	%rd2, [_Z9histogramPKciPj_param_2];
	mov.u32 	%r3, %ntid.x;
	mov.u32 	%r4, %ctaid.x;
	mov.u32 	%r5, %tid.x;
	mad.lo.s32 	%r1, %r3, %r4, %r5;
	setp.ge.s32 	%p1, %r1, %r2;
	@%p1 bra 	$L__BB0_2;
	cvta.to.global.u64 	%rd3, %rd1;
	cvta.to.global.u64 	%rd4, %rd2;
	cvt.s64.s32 	%rd5, %r1;
	add.s64 	%rd6, %rd3, %rd5;
	ld.global.s8 	%rs1, [%rd6];
	add.s16 	%rs2, %rs1, -97;
	mul.hi.s16 	%rs3, %rs2, 18725;
	shr.u16 	%rs4, %rs3, 15;
	shr.s16 	%rs5, %rs3, 6;
	add.s16 	%rs6, %rs5, %rs4;
	cvt.s32.s16 	%r6, %rs6;
	mul.wide.s32 	%rd7, %r6, 4;
	add.s64 	%rd8, %rd4, %rd7;
	atom.global.add.u32 	%r7, [%rd8], 1;
$L__BB0_2:
	ret;

}
	// .globl	_Z14histogramShMemPKciPj
.visible .entry _Z14histogramShMemPKciPj(
	.param .u64 .ptr .align 1 _Z14histogramShMemPKciPj_param_0,
	.param .u32 _Z14histogramShMemPKciPj_param_1,
	.param .u64 .ptr .align 1 _Z14histogramShMemPKciPj_param_2
)
{
	.reg .pred 	%p<5>;
	.reg .b16 	%rs<7>;
	.reg .b32 	%r<21>;
	.reg .b64 	%rd<9>;
	// demoted variable
	.shared .align 4 .b8 _ZZ14histogramShMemPKciPjE7sh_hist[28];
	ld.param.u64 	%rd2, [_Z14histogramShMemPKciPj_param_0];
	ld.param.u32 	%r8, [_Z14histogramShMemPKciPj_param_1];
	ld.param.u64 	%rd3, [_Z14histogramShMemPKciPj_param_2];
	mov.u32 	%r1, %ntid.x;
	mov.u32 	%r9, %ctaid.x;
	mov.u32 	%r2, %tid.x;
	mad.lo.s32 	%r20, %r1, %r9, %r2;
	setp.gt.u32 	%p1, %r2, 6;
	shl.b32 	%r10, %r2, 2;
	mov.u32 	%r11, _ZZ14histogramShMemPKciPjE7sh_hist;
	add.s32 	%r4, %r11, %r10;
	@%p1 bra 	$L__BB1_2;
	mov.b32 	%r12, 0;
	st.shared.u32 	[%r4], %r12;
$L__BB1_2:
	bar.sync 	0;
	setp.ge.s32 	%p2, %r20, %r8;
	@%p2 bra 	$L__BB1_5;
	mov.u32 	%r13, %nctaid.x;
	mul.lo.s32 	%r5, %r13, %r1;
	cvta.to.global.u64 	%rd1, %rd2;
$L__BB1_4:
	cvt.s64.s32 	%rd4, %r20;
	add.s64 	%rd5, %rd1, %rd4;
	ld.global.s8 	%rs1, [%rd5];
	add.s16 	%rs2, %rs1, -97;
	mul.hi.s16 	%rs3, %rs2, 18725;
	shr.u16 	%rs4, %rs3, 15;
	shr.s16 	%rs5, %rs3, 6;
	add.s16 	%rs6, %rs5, %rs4;
	mul.wide.s16 	%r14, %rs6, 4;
	add.s32 	%r16, %r11, %r14;
	atom.shared.add.u32 	%r17, [%r16], 1;
	add.s32 	%r20, %r20, %r5;
	setp.lt.s32 	%p3, %r20, %r8;
	@%p3 bra 	$L__BB1_4;
$L__BB1_5:
	setp.gt.u32 	%p4, %r2, 6;
	bar.sync 	0;
	@%p4 bra 	$L__BB1_7;
	cvta.to.global.u64 	%rd6, %rd3;
	mul.wide.u32 	%rd7, %r2, 4;
	add.s64 	%rd8, %rd6, %rd7;
	ld.shared.u32 	%r18, [%r4];
	atom.global.add.u32 	%r19, [%rd8], %r18;
$L__BB1_7:
	ret;

}


// ===== COMPILED SASS (sm_100) =====

	.target	sm_100

	.elftype	@"ET_EXEC"


//--------------------- .note.nv.tkinfo           --------------------------
	.section	.note.nv.tkinfo,"",@"SHT_NOTE"
	.sectionflags	@"SHF_NOTE_NV_TKINFO"
	.tkinfo
        /*0018*/ 	.word	0x00000002
        /*0030*/ 	.string	""
        /*0030*/ 	.string	"ptxas"
        /*0030*/ 	.string	"Cuda compilation tools, release 13.0, V13.0.88"
        /*0030*/ 	.string	"Build cuda_13.0.r13.0/compiler.36424714_0"
        /*0030*/ 	.string	"-arch sm_100 -m 64 "



//--------------------- .note.nv.cuinfo           --------------------------
	.section	.note.nv.cuinfo,"",@"SHT_NOTE"
	.sectionflags	@"SHF_NOTE_NV_CUINFO"
        /*0018*/ 	.short	0x0002
        /*001a*/ 	.short	0x0064
        /*001c*/ 	.short	0x0082
	.zero		2


//--------------------- .nv.info                  --------------------------
	.section	.nv.info,"",@"SHT_CUDA_INFO"
	.align	4


	//----- nvinfo : EIATTR_REGCOUNT
	.align		4
        /*0000*/ 	.byte	0x04, 0x2f
        /*0002*/ 	.short	(.L_1 - .L_0)
	.align		4
.L_0:
        /*0004*/ 	.word	index@(_Z9histogramPKciPj)
        /*0008*/ 	.word	0x0000000a


	//----- nvinfo : EIATTR_FRAME_SIZE
	.align		4
.L_1:
        /*000c*/ 	.byte	0x04, 0x11
        /*000e*/ 	.short	(.L_3 - .L_2)
	.align		4
.L_2:
        /*0010*/ 	.word	index@(_Z9histogramPKciPj)
        /*0014*/ 	.word	0x00000000


	//----- nvinfo : EIATTR_REGCOUNT
	.align		4
.L_3:
        /*0018*/ 	.byte	0x04, 0x2f
        /*001a*/ 	.short	(.L_5 - .L_4)
	.align		4
.L_4:
        /*001c*/ 	.word	index@(_Z14histogramShMemPKciPj)
        /*0020*/ 	.word	0x0000000c


	//----- nvinfo : EIATTR_FRAME_SIZE
	.align		4
.L_5:
        /*0024*/ 	.byte	0x04, 0x11
        /*0026*/ 	.short	(.L_7 - .L_6)
	.align		4
.L_6:
        /*0028*/ 	.word	index@(_Z14histogramShMemPKciPj)
        /*002c*/ 	.word	0x00000000


	//----- nvinfo : EIATTR_MIN_STACK_SIZE
	.align		4
.L_7:
        /*0030*/ 	.byte	0x04, 0x12
        /*0032*/ 	.short	(.L_9 - .L_8)
	.align		4
.L_8:
        /*0034*/ 	.word	index@(_Z14histogramShMemPKciPj)
        /*0038*/ 	.word	0x00000000


	//----- nvinfo : EIATTR_MIN_STACK_SIZE
	.align		4
.L_9:
        /*003c*/ 	.byte	0x04, 0x12
        /*003e*/ 	.short	(.L_11 - .L_10)
	.align		4
.L_10:
        /*0040*/ 	.word	index@(_Z9histogramPKciPj)
        /*0044*/ 	.word	0x00000000
.L_11:


//--------------------- .nv.compat                --------------------------
	.section	.nv.compat,"",@"SHT_CUDA_COMPAT_INFO"
	.align	4
        /*0000*/ 	.byte	0x02, 0x09, 0x00, 0x00, 0x02, 0x02, 0x01, 0x00, 0x02, 0x05, 0x05, 0x00, 0x03, 0x07, 0x01, 0x01
        /*0010*/ 	.byte	0x02, 0x03, 0x00, 0x00, 0x02, 0x06, 0x01, 0x00, 0x04, 0x0b, 0x08, 0x00, 0x09, 0x00, 0x00, 0x00
        /*0020*/ 	.byte	0x00, 0x00, 0x00, 0x00


//--------------------- .nv.info._Z14histogramShMemPKciPj --------------------------
	.section	.nv.info._Z14histogramShMemPKciPj,"",@"SHT_CUDA_INFO"
	.sectionflags	@""
	.align	4


	//----- nvinfo : EIATTR_CUDA_API_VERSION
	.align		4
        /*0000*/ 	.byte	0x04, 0x37
        /*0002*/ 	.short	(.L_13 - .L_12)
.L_12:
        /*0004*/ 	.word	0x00000082


	//----- nvinfo : EIATTR_KPARAM_INFO
	.align		4
.L_13:
        /*0008*/ 	.byte	0x04, 0x17
        /*000a*/ 	.short	(.L_15 - .L_14)
.L_14:
        /*000c*/ 	.word	0x00000000
        /*0010*/ 	.short	0x0002
        /*0012*/ 	.short	0x0010
        /*0014*/ 	.byte	0x00, 0xf5, 0x21, 0x00


	//----- nvinfo : EIATTR_KPARAM_INFO
	.align		4
.L_15:
        /*0018*/ 	.byte	0x04, 0x17
        /*001a*/ 	.short	(.L_17 - .L_16)
.L_16:
        /*001c*/ 	.word	0x00000000
        /*0020*/ 	.short	0x0001
        /*0022*/ 	.short	0x0008
        /*0024*/ 	.byte	0x00, 0xf0, 0x11, 0x00


	//----- nvinfo : EIATTR_KPARAM_INFO
	.align		4
.L_17:
        /*0028*/ 	.byte	0x04, 0x17
        /*002a*/ 	.short	(.L_19 - .L_18)
.L_18:
        /*002c*/ 	.word	0x00000000
        /*0030*/ 	.short	0x0000
        /*0032*/ 	.short	0x0000
        /*0034*/ 	.byte	0x00, 0xf5, 0x21, 0x00


	//----- nvinfo : EIATTR_SPARSE_MMA_MASK
	.align		4
.L_19:
        /*0038*/ 	.byte	0x03, 0x50
        /*003a*/ 	.short	0x0000


	//----- nvinfo : EIATTR_MAXREG_COUNT
	.align		4
        /*003c*/ 	.byte	0x03, 0x1b
        /*003e*/ 	.short	0x00ff


	//----- nvinfo : EIATTR_NUM_BARRIERS
	.align		4
        /*0040*/ 	.byte	0x02, 0x4c
        /*0042*/ 	.byte	0x01
	.zero		1


	//----- nvinfo : EIATTR_MERCURY_ISA_VERSION
	.align		4
        /*0044*/ 	.byte	0x03, 0x5f
        /*0046*/ 	.short	0x0101


	//----- nvinfo : EIATTR_VRC_CTA_INIT_COUNT
	.align		4
        /*0048*/ 	.byte	0x02, 0x4a
	.zero		1
	.zero		1


	//----- nvinfo : EIATTR_EXIT_INSTR_OFFSETS
	.align		4
        /*004c*/ 	.byte	0x04, 0x1c
        /*004e*/ 	.short	(.L_21 - .L_20)


	//   ....[0]....
.L_20:
        /*0050*/ 	.word	0x00000260


	//   ....[1]....
        /*0054*/ 	.word	0x000002b0


	//----- nvinfo : EIATTR_CRS_STACK_SIZE
	.align		4
.L_21:
        /*0058*/ 	.byte	0x04, 0x1e
        /*005a*/ 	.short	(.L_23 - .L_22)
.L_22:
        /*005c*/ 	.word	0x00000000


	//----- nvinfo : EIATTR_CBANK_PARAM_SIZE
	.align		4
.L_23:
        /*0060*/ 	.byte	0x03, 0x19
        /*0062*/ 	.short	0x0018


	//----- nvinfo : EIATTR_PARAM_CBANK
	.align		4
        /*0064*/ 	.byte	0x04, 0x0a
        /*0066*/ 	.short	(.L_25 - .L_24)
	.align		4
.L_24:
        /*0068*/ 	.word	index@(.nv.constant0._Z14histogramShMemPKciPj)
        /*006c*/ 	.short	0x0380
        /*006e*/ 	.short	0x0018


	//----- nvinfo : EIATTR_SW_WAR
	.align		4
.L_25:
        /*0070*/ 	.byte	0x04, 0x36
        /*0072*/ 	.short	(.L_27 - .L_26)
.L_26:
        /*0074*/ 	.word	0x00000008
.L_27:


//--------------------- .nv.info._Z9histogramPKciPj --------------------------
	.section	.nv.info._Z9histogramPKciPj,"",@"SHT_CUDA_INFO"
	.sectionflags	@""
	.align	4


	//----- nvinfo : EIATTR_CUDA_API_VERSION
	.align		4
        /*0000*/ 	.byte	0x04, 0x37
        /*0002*/ 	.short	(.L_29 - .L_28)
.L_28:
        /*0004*/ 	.word	0x00000082


	//----- nvinfo : EIATTR_KPARAM_INFO
	.align		4
.L_29:
        /*0008*/ 	.byte	0x04, 0x17
        /*000a*/ 	.short	(.L_31 - .L_30)
.L_30:
        /*000c*/ 	.word	0x00000000
        /*0010*/ 	.short	0x0002
        /*0012*/ 	.short	0x0010
        /*0014*/ 	.byte	0x00, 0xf5, 0x21, 0x00


	//----- nvinfo : EIATTR_KPARAM_INFO
	.align		4
.L_31:
        /*0018*/ 	.byte	0x04, 0x17
        /*001a*/ 	.short	(.L_33 - .L_32)
.L_32:
        /*001c*/ 	.word	0x00000000
        /*0020*/ 	.short	0x0001
        /*0022*/ 	.short	0x0008
        /*0024*/ 	.byte	0x00, 0xf0, 0x11, 0x00


	//----- nvinfo : EIATTR_KPARAM_INFO
	.align		4
.L_33:
        /*0028*/ 	.byte	0x04, 0x17
        /*002a*/ 	.short	(.L_35 - .L_34)
.L_34:
        /*002c*/ 	.word	0x00000000
        /*0030*/ 	.short	0x0000
        /*0032*/ 	.short	0x0000
        /*0034*/ 	.byte	0x00, 0xf5, 0x21, 0x00


	//----- nvinfo : EIATTR_SPARSE_MMA_MASK
	.align		4
.L_35:
        /*0038*/ 	.byte	0x03, 0x50
        /*003a*/ 	.short	0x0000


	//----- nvinfo : EIATTR_MAXREG_COUNT
	.align		4
        /*003c*/ 	.byte	0x03, 0x1b
        /*003e*/ 	.short	0x00ff


	//----- nvinfo : EIATTR_MERCURY_ISA_VERSION
	.align		4
        /*0040*/ 	.byte	0x03, 0x5f
        /*0042*/ 	.short	0x0101


	//----- nvinfo : EIATTR_VRC_CTA_INIT_COUNT
	.align		4
        /*0044*/ 	.byte	0x02, 0x4a
	.zero		1
	.zero		1


	//----- nvinfo : EIATTR_EXIT_INSTR_OFFSETS
	.align		4
        /*0048*/ 	.byte	0x04, 0x1c
        /*004a*/ 	.short	(.L_37 - .L_36)


	//   ....[0]....
.L_36:
        /*004c*/ 	.word	0x00000070


	//   ....[1]....
        /*0050*/ 	.word	0x000001a0


	//----- nvinfo : EIATTR_CBANK_PARAM_SIZE
	.align		4
.L_37:
        /*0054*/ 	.byte	0x03, 0x19
        /*0056*/ 	.short	0x0018


	//----- nvinfo : EIATTR_PARAM_CBANK
	.align		4
        /*0058*/ 	.byte	0x04, 0x0a
        /*005a*/ 	.short	(.L_39 - .L_38)
	.align		4
.L_38:
        /*005c*/ 	.word	index@(.nv.constant0._Z9histogramPKciPj)
        /*0060*/ 	.short	0x0380
        /*0062*/ 	.short	0x0018


	//----- nvinfo : EIATTR_SW_WAR
	.align		4
.L_39:
        /*0064*/ 	.byte	0x04, 0x36
        /*0066*/ 	.short	(.L_41 - .L_40)
.L_40:
        /*0068*/ 	.word	0x00000008
.L_41:


//--------------------- .nv.callgraph             --------------------------
	.section	.nv.callgraph,"",@"SHT_CUDA_CALLGRAPH"
	.align	4
	.sectionentsize	8
	.align		4
        /*0000*/ 	.word	0x00000000
	.align		4
        /*0004*/ 	.word	0xffffffff
	.align		4
        /*0008*/ 	.word	0x00000000
	.align		4
        /*000c*/ 	.word	0xfffffffe
	.align		4
        /*0010*/ 	.word	0x00000000
	.align		4
        /*0014*/ 	.word	0xfffffffd
	.align		4
        /*0018*/ 	.word	0x00000000
	.align		4
        /*001c*/ 	.word	0xfffffffc


//--------------------- .text._Z14histogramShMemPKciPj --------------------------
	.section	.text._Z14histogramShMemPKciPj,"ax",@progbits
	.align	128
        .global         _Z14histogramShMemPKciPj
        .type           _Z14histogramShMemPKciPj,@function
        .size           _Z14histogramShMemPKciPj,(.L_x_5 - _Z14histogramShMemPKciPj)
        .other          _Z14histogramShMemPKciPj,@"STO_CUDA_ENTRY STV_DEFAULT"
_Z14histogramShMemPKciPj:
.text._Z14histogramShMemPKciPj:
[----:B------:R-:W-:Y:S01]  /*0000*/  LDC R1, c[0x0][0x37c] ;  /* 0x0000df00ff017b82 */ /* 0x000fe20000000800 */
[----:B------:R-:W0:Y:S07]  /*0010*/  S2R R9, SR_TID.X ;  /* 0x0000000000097919 */ /* 0x000e2e0000002100 */
[----:B------:R-:W1:Y:S01]  /*0020*/  S2UR UR5, SR_CgaCtaId ;  /* 0x00000000000579c3 */ /* 0x000e620000008800 */
[----:B------:R-:W2:Y:S01]  /*0030*/  LDCU UR6, c[0x0][0x360] ;  /* 0x00006c00ff0677ac */ /* 0x000ea20008000800 */
[----:B------:R-:W-:Y:S01]  /*0040*/  BSSY.RECONVERGENT B0, `(.L_x_0) ;  /* 0x0000020000007945 */ /* 0x000fe20003800200 */
[----:B------:R-:W2:Y:S01]  /*0050*/  S2R R4, SR_CTAID.X ;  /* 0x0000000000047919 */ /* 0x000ea20000002500 */
[----:B------:R-:W3:Y:S01]  /*0060*/  LDCU UR7, c[0x0][0x388] ;  /* 0x00007100ff0777ac */ /* 0x000ee20008000800 */
[----:B------:R-:W-:Y:S01]  /*0070*/  UMOV UR4, 0x400 ;  /* 0x0000040000047882 */ /* 0x000fe20000000000 */
[----:B------:R-:W4:Y:S01]  /*0080*/  LDCU.64 UR8, c[0x0][0x358] ;  /* 0x00006b00ff0877ac */ /* 0x000f220008000a00 */
[----:B------:R-:W0:Y:S01]  /*0090*/  LDCU.64 UR10, c[0x0][0x380] ;  /* 0x00007000ff0a77ac */ /* 0x000e220008000a00 */
[----:B-1----:R-:W-:Y:S01]  /*00a0*/  ULEA UR4, UR5, UR4, 0x18 ;  /* 0x0000000405047291 */ /* 0x002fe2000f8ec0ff */
[----:B0-----:R-:W-:-:S05]  /*00b0*/  ISETP.GT.U32.AND P0, PT, R9, 0x6, PT ;  /* 0x000000060900780c */ /* 0x001fca0003f04070 */
[----:B------:R-:W-:Y:S01]  /*00c0*/  LEA R0, R9, UR4, 0x2 ;  /* 0x0000000409007c11 */ /* 0x000fe2000f8e10ff */
[----:B--2---:R-:W-:-:S05]  /*00d0*/  IMAD R4, R4, UR6, R9 ;  /* 0x0000000604047c24 */ /* 0x004fca000f8e0209 */
[----:B---3--:R-:W-:Y:S02]  /*00e0*/  ISETP.GE.AND P1, PT, R4, UR7, PT ;  /* 0x0000000704007c0c */ /* 0x008fe4000bf26270 */
[----:B------:R0:W-:Y:S01]  /*00f0*/  @!P0 STS [R0], RZ ;  /* 0x000000ff00008388 */ /* 0x0001e20000000800 */
[----:B------:R-:W-:Y:S10]  /*0100*/  BAR.SYNC.DEFER_BLOCKING 0x0 ;  /* 0x0000000000007b1d */ /* 0x000ff40000010000 */
[----:B0---4-:R-:W-:Y:S05]  /*0110*/  @P1 BRA `(.L_x_1) ;  /* 0x0000000000481947 */ /* 0x011fea0003800000 */
[----:B------:R-:W0:Y:S02]  /*0120*/  LDC R5, c[0x0][0x370] ;  /* 0x0000dc00ff057b82 */ /* 0x000e240000000800 */
[----:B0-----:R-:W-:-:S07]  /*0130*/  IMAD R5, R5, UR6, RZ ;  /* 0x0000000605057c24 */ /* 0x001fce000f8e02ff */
.L_x_2:
[----:B0-----:R-:W-:-:S04]  /*0140*/  IADD3 R2, P1, PT, R4, UR10, RZ ;  /* 0x0000000a04027c10 */ /* 0x001fc8000ff3e0ff */
[----:B------:R-:W-:-:S05]  /*0150*/  LEA.HI.X.SX32 R3, R4, UR11, 0x1, P1 ;  /* 0x0000000b04037c11 */ /* 0x000fca00088f0eff */
[----:B------:R-:W2:Y:S01]  /*0160*/  LDG.E.S8 R2, desc[UR8][R2.64] ;  /* 0x0000000802027981 */ /* 0x000ea2000c1e1300 */
[----:B------:R-:W-:-:S05]  /*0170*/  IMAD.IADD R4, R5, 0x1, R4 ;  /* 0x0000000105047824 */ /* 0x000fca00078e0204 */
[----:B------:R-:W-:Y:S01]  /*0180*/  ISETP.GE.AND P1, PT, R4, UR7, PT ;  /* 0x0000000704007c0c */ /* 0x000fe2000bf26270 */
[----:B--2---:R-:W-:-:S05]  /*0190*/  VIADD R6, R2, 0xffffff9f ;  /* 0xffffff9f02067836 */ /* 0x004fca0000000000 */
[----:B------:R-:W-:-:S05]  /*01a0*/  PRMT R6, R6, 0x9910, RZ ;  /* 0x0000991006067816 */ /* 0x000fca00000000ff */
[----:B------:R-:W-:-:S05]  /*01b0*/  IMAD R7, R6, 0x4925, RZ ;  /* 0x0000492506077824 */ /* 0x000fca00078e02ff */
[----:B------:R-:W-:-:S04]  /*01c0*/  SHF.R.S32.HI R6, RZ, 0x10, R7 ;  /* 0x00000010ff067819 */ /* 0x000fc80000011407 */
[----:B------:R-:W-:-:S04]  /*01d0*/  LOP3.LUT R6, R6, 0xffff, RZ, 0xc0, !PT ;  /* 0x0000ffff06067812 */ /* 0x000fc800078ec0ff */
[----:B------:R-:W-:-:S04]  /*01e0*/  SHF.R.U32.HI R6, RZ, 0xf, R6 ;  /* 0x0000000fff067819 */ /* 0x000fc80000011606 */
[----:B------:R-:W-:-:S04]  /*01f0*/  LEA.HI.SX32 R6, R7, R6, 0xa ;  /* 0x0000000607067211 */ /* 0x000fc800078f52ff */
[----:B------:R-:W-:-:S04]  /*0200*/  PRMT R6, R6, 0x9910, RZ ;  /* 0x0000991006067816 */ /* 0x000fc800000000ff */
[----:B------:R-:W-:-:S05]  /*0210*/  LEA R2, R6, UR4, 0x2 ;  /* 0x0000000406027c11 */ /* 0x000fca000f8e10ff */
[----:B------:R0:W-:Y:S01]  /*0220*/  ATOMS.POPC.INC.32 RZ, [R2+URZ] ;  /* 0x0000000002ff7f8c */ /* 0x0001e2000d8000ff */
[----:B------:R-:W-:Y:S05]  /*0230*/  @!P1 BRA `(.L_x_2) ;  /* 0xfffffffc00c09947 */ /* 0x000fea000383ffff */
.L_x_1:
[----:B------:R-:W-:Y:S05]  /*0240*/  BSYNC.RECONVERGENT B0 ;  /* 0x0000000000007941 */ /* 0x000fea0003800200 */
.L_x_0:
[----:B------:R-:W-:Y:S06]  /*0250*/  BAR.SYNC.DEFER_BLOCKING 0x0 ;  /* 0x0000000000007b1d */ /* 0x000fec0000010000 */
[----:B------:R-:W-:Y:S05]  /*0260*/  @P0 EXIT ;  /* 0x000000000000094d */ /* 0x000fea0003800000 */
[----:B------:R-:W1:Y:S01]  /*0270*/  LDS R5, [R0] ;  /* 0x0000000000057984 */ /* 0x000e620000000800 */
[----:B0-----:R-:W0:Y:S02]  /*0280*/  LDC.64 R2, c[0x0][0x390] ;  /* 0x0000e400ff027b82 */ /* 0x001e240000000a00 */
[----:B0-----:R-:W-:-:S05]  /*0290*/  IMAD.WIDE.U32 R2, R9, 0x4, R2 ;  /* 0x0000000409027825 */ /* 0x001fca00078e0002 */
[----:B-1----:R-:W-:Y:S01]  /*02a0*/  REDG.E.ADD.STRONG.GPU desc[UR8][R2.64], R5 ;  /* 0x000000050200798e */ /* 0x002fe2000c12e108 */
[----:B------:R-:W-:Y:S05]  /*02b0*/  EXIT ;  /* 0x000000000000794d */ /* 0x000fea0003800000 */
.L_x_3:
[----:B------:R-:W-:-:S00]  /*02c0*/  BRA `(.L_x_3) ;  /* 0xfffffffc00fc7947 */ /* 0x000fc0000383ffff */
[----:B------:R-:W-:-:S00]  /*02d0*/  NOP ;  /* 0x0000000000007918 */ /* 0x000fc00000000000 */
        /* <DEDUP_REMOVED lines=10> */
.L_x_5:


//--------------------- .text._Z9histogramPKciPj  --------------------------
	.section	.text._Z9histogramPKciPj,"ax",@progbits
	.align	128
        .global         _Z9histogramPKciPj
        .type           _Z9histogramPKciPj,@function
        .size           _Z9histogramPKciPj,(.L_x_6 - _Z9histogramPKciPj)
        .other          _Z9histogramPKciPj,@"STO_CUDA_ENTRY STV_DEFAULT"
_Z9histogramPKciPj:
.text._Z9histogramPKciPj:
[----:B------:R-:W-:Y:S01]  /*0000*/  LDC R1, c[0x0][0x37c] ;  /* 0x0000df00ff017b82 */ /* 0x000fe20000000800 */
[----:B------:R-:W0:Y:S01]  /*0010*/  S2R R0, SR_CTAID.X ;  /* 0x0000000000007919 */ /* 0x000e220000002500 */
[----:B------:R-:W0:Y:S01]  /*0020*/  LDCU UR4, c[0x0][0x360] ;  /* 0x00006c00ff0477ac */ /* 0x000e220008000800 */
[----:B------:R-:W0:Y:S01]  /*0030*/  S2R R3, SR_TID.X ;  /* 0x0000000000037919 */ /* 0x000e220000002100 */
[----:B------:R-:W1:Y:S01]  /*0040*/  LDCU UR5, c[0x0][0x388] ;  /* 0x00007100ff0577ac */ /* 0x000e620008000800 */
[----:B0-----:R-:W-:-:S05]  /*0050*/  IMAD R0, R0, UR4, R3 ;  /* 0x0000000400007c24 */ /* 0x001fca000f8e0203 */
[----:B-1----:R-:W-:-:S13]  /*0060*/  ISETP.GE.AND P0, PT, R0, UR5, PT ;  /* 0x0000000500007c0c */ /* 0x002fda000bf06270 */
[----:B------:R-:W-:Y:S05]  /*0070*/  @P0 EXIT ;  /* 0x000000000000094d */ /* 0x000fea0003800000 */
[----:B------:R-:W0:Y:S01]  /*0080*/  LDCU.64 UR6, c[0x0][0x380] ;  /* 0x00007000ff0677ac */ /* 0x000e220008000a00 */
[----:B------:R-:W1:Y:S01]  /*0090*/  LDC.64 R4, c[0x0][0x390] ;  /* 0x0000e400ff047b82 */ /* 0x000e620000000a00 */
[----:B------:R-:W2:Y:S01]  /*00a0*/  LDCU.64 UR4, c[0x0][0x358] ;  /* 0x00006b00ff0477ac */ /* 0x000ea20008000a00 */
[----:B0-----:R-:W-:-:S04]  /*00b0*/  IADD3 R2, P0, PT, R0, UR6, RZ ;  /* 0x0000000600027c10 */ /* 0x001fc8000ff1e0ff */
[----:B------:R-:W-:-:S05]  /*00c0*/  LEA.HI.X.SX32 R3, R0, UR7, 0x1, P0 ;  /* 0x0000000700037c11 */ /* 0x000fca00080f0eff */
[----:B--2---:R-:W2:Y:S02]  /*00d0*/  LDG.E.S8 R2, desc[UR4][R2.64] ;  /* 0x0000000402027981 */ /* 0x004ea4000c1e1300 */
[----:B--2---:R-:W-:-:S05]  /*00e0*/  VIADD R0, R2, 0xffffff9f ;  /* 0xffffff9f02007836 */ /* 0x004fca0000000000 */
[----:B------:R-:W-:-:S05]  /*00f0*/  PRMT R0, R0, 0x9910, RZ ;  /* 0x0000991000007816 */ /* 0x000fca00000000ff */
[----:B------:R-:W-:-:S05]  /*0100*/  IMAD R7, R0, 0x4925, RZ ;  /* 0x0000492500077824 */ /* 0x000fca00078e02ff */
[----:B------:R-:W-:-:S04]  /*0110*/  SHF.R.S32.HI R0, RZ, 0x10, R7 ;  /* 0x00000010ff007819 */ /* 0x000fc80000011407 */
[----:B------:R-:W-:-:S04]  /*0120*/  LOP3.LUT R0, R0, 0xffff, RZ, 0xc0, !PT ;  /* 0x0000ffff00007812 */ /* 0x000fc800078ec0ff */
[----:B------:R-:W-:-:S04]  /*0130*/  SHF.R.U32.HI R0, RZ, 0xf, R0 ;  /* 0x0000000fff007819 */ /* 0x000fc80000011600 */
[----:B------:R-:W-:Y:S01]  /*0140*/  LEA.HI.SX32 R0, R7, R0, 0xa ;  /* 0x0000000007007211 */ /* 0x000fe200078f52ff */
[----:B------:R-:W-:-:S03]  /*0150*/  IMAD.MOV.U32 R7, RZ, RZ, 0x1 ;  /* 0x00000001ff077424 */ /* 0x000fc600078e00ff */
[----:B------:R-:W-:-:S05]  /*0160*/  PRMT R0, R0, 0x9910, RZ ;  /* 0x0000991000007816 */ /* 0x000fca00000000ff */
[----:B------:R-:W-:-:S04]  /*0170*/  IMAD.MOV.U32 R3, RZ, RZ, R0 ;  /* 0x000000ffff037224 */ /* 0x000fc800078e0000 */
[----:B-1----:R-:W-:-:S05]  /*0180*/  IMAD.WIDE R2, R3, 0x4, R4 ;  /* 0x0000000403027825 */ /* 0x002fca00078e0204 */
[----:B------:R-:W-:Y:S01]  /*0190*/  REDG.E.ADD.STRONG.GPU desc[UR4][R2.64], R7 ;  /* 0x000000070200798e */ /* 0x000fe2000c12e104 */
[----:B------:R-:W-:Y:S05]  /*01a0*/  EXIT ;  /* 0x000000000000794d */ /* 0x000fea0003800000 */
.L_x_4:
        /* <DEDUP_REMOVED lines=13> */
.L_x_6:


//--------------------- .nv.shared._Z14histogramShMemPKciPj --------------------------
	.section	.nv.shared._Z14histogramShMemPKciPj,"aw",@nobits
	.sectionflags	@""
	.align	4
.nv.shared._Z14histogramShMemPKciPj:
	.zero		1052


//--------------------- .nv.shared.reserved.0     --------------------------
	.section	.nv.shared.reserved.0,"aw",@nobits
	.weak		__nv_reservedSMEM_offset_0_alias
	.size		__nv_reservedSMEM_offset_0_alias, 0, 64
	.other		__nv_reservedSMEM_offset_0_alias,@"STO_CUDA_RESERVED_SHARED STV_DEFAULT"
__nv_reservedSMEM_offset_0_alias:
	.zero		0
	.zero		64


//--------------------- .nv.constant0._Z14histogramShMemPKciPj --------------------------
	.section	.nv.constant0._Z14histogramShMemPKciPj,"a",@progbits
	.sectionflags	@""
	.align	4
.nv.constant0._Z14histogramShMemPKciPj:
	.zero		920


//--------------------- .nv.constant0._Z9histogramPKciPj --------------------------
	.section	.nv.constant0._Z9histogramPKciPj,"a",@progbits
	.sectionflags	@""
	.align	4
.nv.constant0._Z9histogramPKciPj:
	.zero		920


//--------------------- SYMBOLS --------------------------

	.type		.nv.reservedSmem.offset0,@object
	.size		.nv.reservedSmem.offset0,0x4
	.type		.nv.reservedSmem.cap,@object
	.size		.nv.reservedSmem.cap,0x4
